//
// Generated by NVIDIA NVVM Compiler
//
// Compiler Build ID: CL-36424714
// Cuda compilation tools, release 13.0, V13.0.88
// Based on NVVM 20.0.0
//

.version 9.0
.target sm_100
.address_size 64

	// .globl	_Z9VectorAddPiS_S_i
.extern .func  (.param .b32 func_retval0) vprintf
(
	.param .b64 vprintf_param_0,
	.param .b64 vprintf_param_1
)
;
.global .align 1 .b8 $str[17] = {98, 108, 111, 99, 107, 68, 105, 109, 46, 120, 32, 61, 32, 37, 100, 10};
.global .align 1 .b8 $str$1[16] = {103, 114, 105, 100, 68, 105, 109, 46, 120, 32, 61, 32, 37, 100, 10};

.visible .entry _Z9VectorAddPiS_S_i(
	.param .u64 .ptr .align 1 _Z9VectorAddPiS_S_i_param_0,
	.param .u64 .ptr .align 1 _Z9VectorAddPiS_S_i_param_1,
	.param .u64 .ptr .align 1 _Z9VectorAddPiS_S_i_param_2,
	.param .u32 _Z9VectorAddPiS_S_i_param_3
)
{
	.local .align 8 .b8 	__local_depot0[8];
	.reg .b64 	%SP;
	.reg .b64 	%SPL;
	.reg .pred 	%p<2>;
	.reg .b32 	%r<12>;
	.reg .b64 	%rd<17>;

	mov.u64 	%SPL, __local_depot0;
	cvta.local.u64 	%SP, %SPL;
	ld.param.u64 	%rd1, [_Z9VectorAddPiS_S_i_param_0];
	ld.param.u64 	%rd2, [_Z9VectorAddPiS_S_i_param_1];
	ld.param.u64 	%rd3, [_Z9VectorAddPiS_S_i_param_2];
	ld.param.u32 	%r2, [_Z9VectorAddPiS_S_i_param_3];
	add.u64 	%rd4, %SP, 0;
	add.u64 	%rd5, %SPL, 0;
	mov.u32 	%r1, %tid.x;
	mov.u32 	%r3, %ntid.x;
	st.local.u32 	[%rd5], %r3;
	mov.u64 	%rd6, $str;
	cvta.global.u64 	%rd7, %rd6;
	{ // callseq 0, 0
	.param .b64 param0;
	st.param.b64 	[param0], %rd7;
	.param .b64 param1;
	st.param.b64 	[param1], %rd4;
	.param .b32 retval0;
	call.uni (retval0), 
	vprintf, 
	(
	param0, 
	param1
	);
	ld.param.b32 	%r4, [retval0];
	} // callseq 0
	mov.u32 	%r6, %nctaid.x;
	st.local.u32 	[%rd5], %r6;
	mov.u64 	%rd8, $str$1;
	cvta.global.u64 	%rd9, %rd8;
	{ // callseq 1, 0
	.param .b64 param0;
	st.param.b64 	[param0], %rd9;
	.param .b64 param1;
	st.param.b64 	[param1], %rd4;
	.param .b32 retval0;
	call.uni (retval0), 
	vprintf, 
	(
	param0, 
	param1
	);
	ld.param.b32 	%r7, [retval0];
	} // callseq 1
	setp.ge.s32 	%p1, %r1, %r2;
	@%p1 bra 	$L__BB0_2;
	cvta.to.global.u64 	%rd10, %rd1;
	cvta.to.global.u64 	%rd11, %rd2;
	cvta.to.global.u64 	%rd12, %rd3;
	mul.wide.u32 	%rd13, %r1, 4;
	add.s64 	%rd14, %rd10, %rd13;
	ld.global.u32 	%r9, [%rd14];
	add.s64 	%rd15, %rd11, %rd13;
	ld.global.u32 	%r10, [%rd15];
	add.s32 	%r11, %r10, %r9;
	add.s64 	%rd16, %rd12, %rd13;
	st.global.u32 	[%rd16], %r11;
$L__BB0_2:
	ret;

}


// ===== COMPILED SASS (sm_100) =====

	.target	sm_100

	.elftype	@"ET_EXEC"


//--------------------- .note.nv.tkinfo           --------------------------
	.section	.note.nv.tkinfo,"",@"SHT_NOTE"
	.sectionflags	@"SHF_NOTE_NV_TKINFO"
	.tkinfo
        /*0018*/ 	.word	0x00000002
        /*0030*/ 	.string	""
        /*0030*/ 	.string	"ptxas"
        /*0030*/ 	.string	"Cuda compilation tools, release 13.0, V13.0.88"
        /*0030*/ 	.string	"Build cuda_13.0.r13.0/compiler.36424714_0"
        /*0030*/ 	.string	"-arch sm_100 -m 64 "



//--------------------- .note.nv.cuinfo           --------------------------
	.section	.note.nv.cuinfo,"",@"SHT_NOTE"
	.sectionflags	@"SHF_NOTE_NV_CUINFO"
        /*0018*/ 	.short	0x0002
        /*001a*/ 	.short	0x0064
        /*001c*/ 	.short	0x0082
	.zero		2


//--------------------- .nv.info                  --------------------------
	.section	.nv.info,"",@"SHT_CUDA_INFO"
	.align	4


	//----- nvinfo : EIATTR_REGCOUNT
	.align		4
        /*0000*/ 	.byte	0x04, 0x2f
        /*0002*/ 	.short	(.L_3 - .L_2)
	.align		4
.L_2:
        /*0004*/ 	.word	index@(_Z9VectorAddPiS_S_i)
        /*0008*/ 	.word	0x00000018


	//----- nvinfo : EIATTR_FRAME_SIZE
	.align		4
.L_3:
        /*000c*/ 	.byte	0x04, 0x11
        /*000e*/ 	.short	(.L_5 - .L_4)
	.align		4
.L_4:
        /*0010*/ 	.word	index@(_Z9VectorAddPiS_S_i)
        /*0014*/ 	.word	0x00000008


	//----- nvinfo : EIATTR_MIN_STACK_SIZE
	.align		4
.L_5:
        /*0018*/ 	.byte	0x04, 0x12
        /*001a*/ 	.short	(.L_7 - .L_6)
	.align		4
.L_6:
        /*001c*/ 	.word	index@(_Z9VectorAddPiS_S_i)
        /*0020*/ 	.word	0x00000008
.L_7:


//--------------------- .nv.compat                --------------------------
	.section	.nv.compat,"",@"SHT_CUDA_COMPAT_INFO"
	.align	4
        /*0000*/ 	.byte	0x02, 0x09, 0x00, 0x00, 0x02, 0x02, 0x01, 0x00, 0x02, 0x05, 0x05, 0x00, 0x03, 0x07, 0x01, 0x01
        /*0010*/ 	.byte	0x02, 0x03, 0x00, 0x00, 0x02, 0x06, 0x01, 0x00, 0x04, 0x0b, 0x08, 0x00, 0x09, 0x00, 0x00, 0x00
        /*0020*/ 	.byte	0x00, 0x00, 0x00, 0x00


//--------------------- .nv.info._Z9VectorAddPiS_S_i --------------------------
	.section	.nv.info._Z9VectorAddPiS_S_i,"",@"SHT_CUDA_INFO"
	.sectionflags	@""
	.align	4


	//----- nvinfo : EIATTR_CUDA_API_VERSION
	.align		4
        /*0000*/ 	.byte	0x04, 0x37
        /*0002*/ 	.short	(.L_9 - .L_8)
.L_8:
        /*0004*/ 	.word	0x00000082


	//----- nvinfo : EIATTR_KPARAM_INFO
	.align		4
.L_9:
        /*0008*/ 	.byte	0x04, 0x17
        /*000a*/ 	.short	(.L_11 - .L_10)
.L_10:
        /*000c*/ 	.word	0x00000000
        /*0010*/ 	.short	0x0003
        /*0012*/ 	.short	0x0018
        /*0014*/ 	.byte	0x00, 0xf0, 0x11, 0x00


	//----- nvinfo : EIATTR_KPARAM_INFO
	.align		4
.L_11:
        /*0018*/ 	.byte	0x04, 0x17
        /*001a*/ 	.short	(.L_13 - .L_12)
.L_12:
        /*001c*/ 	.word	0x00000000
        /*0020*/ 	.short	0x0002
        /*0022*/ 	.short	0x0010
        /*0024*/ 	.byte	0x00, 0xf5, 0x21, 0x00


	//----- nvinfo : EIATTR_KPARAM_INFO
	.align		4
.L_13:
        /*0028*/ 	.byte	0x04, 0x17
        /*002a*/ 	.short	(.L_15 - .L_14)
.L_14:
        /*002c*/ 	.word	0x00000000
        /*0030*/ 	.short	0x0001
        /*0032*/ 	.short	0x0008
        /*0034*/ 	.byte	0x00, 0xf5, 0x21, 0x00


	//----- nvinfo : EIATTR_KPARAM_INFO
	.align		4
.L_15:
        /*0038*/ 	.byte	0x04, 0x17
        /*003a*/ 	.short	(.L_17 - .L_16)
.L_16:
        /*003c*/ 	.word	0x00000000
        /*0040*/ 	.short	0x0000
        /*0042*/ 	.short	0x0000
        /*0044*/ 	.byte	0x00, 0xf5, 0x21, 0x00


	//----- nvinfo : EIATTR_SPARSE_MMA_MASK
	.align		4
.L_17:
        /*0048*/ 	.byte	0x03, 0x50
        /*004a*/ 	.short	0x0000


	//----- nvinfo : EIATTR_MAXREG_COUNT
	.align		4
        /*004c*/ 	.byte	0x03, 0x1b
        /*004e*/ 	.short	0x00ff


	//----- nvinfo : EIATTR_EXTERNS
	.align		4
        /*0050*/ 	.byte	0x04, 0x0f
        /*0052*/ 	.short	(.L_19 - .L_18)


	//   ....[0]....
	.align		4
.L_18:
        /*0054*/ 	.word	index@(vprintf)


	//----- nvinfo : EIATTR_MERCURY_ISA_VERSION
	.align		4
.L_19:
        /*0058*/ 	.byte	0x03, 0x5f
        /*005a*/ 	.short	0x0101


	//----- nvinfo : EIATTR_VRC_CTA_INIT_COUNT
	.align		4
        /*005c*/ 	.byte	0x02, 0x4a
	.zero		1
	.zero		1


	//----- nvinfo : EIATTR_SYSCALL_OFFSETS
	.align		4
        /*0060*/ 	.byte	0x04, 0x46
        /*0062*/ 	.short	(.L_21 - .L_20)


	//   ....[0]....
.L_20:
        /*0064*/ 	.word	0x00000100


	//   ....[1]....
        /*0068*/ 	.word	0x000001b0


	//----- nvinfo : EIATTR_EXIT_INSTR_OFFSETS
	.align		4
.L_21:
        /*006c*/ 	.byte	0x04, 0x1c
        /*006e*/ 	.short	(.L_23 - .L_22)


	//   ....[0]....
.L_22:
        /*0070*/ 	.word	0x000001e0


	//   ....[1]....
        /*0074*/ 	.word	0x000002a0


	//----- nvinfo : EIATTR_CRS_STACK_SIZE
	.align		4
.L_23:
        /*0078*/ 	.byte	0x04, 0x1e
        /*007a*/ 	.short	(.L_25 - .L_24)
.L_24:
        /*007c*/ 	.word	0x00000000


	//----- nvinfo : EIATTR_CBANK_PARAM_SIZE
	.align		4
.L_25:
        /*0080*/ 	.byte	0x03, 0x19
        /*0082*/ 	.short	0x001c


	//----- nvinfo : EIATTR_PARAM_CBANK
	.align		4
        /*0084*/ 	.byte	0x04, 0x0a
        /*0086*/ 	.short	(.L_27 - .L_26)
	.align		4
.L_26:
        /*0088*/ 	.word	index@(.nv.constant0._Z9VectorAddPiS_S_i)
        /*008c*/ 	.short	0x0380
        /*008e*/ 	.short	0x001c


	//----- nvinfo : EIATTR_SW_WAR
	.align		4
.L_27:
        /*0090*/ 	.byte	0x04, 0x36
        /*0092*/ 	.short	(.L_29 - .L_28)
.L_28:
        /*0094*/ 	.word	0x00000008
.L_29:


//--------------------- .nv.callgraph             --------------------------
	.section	.nv.callgraph,"",@"SHT_CUDA_CALLGRAPH"
	.align	4
	.sectionentsize	8
	.align		4
        /*0000*/ 	.word	0x00000000
	.align		4
        /*0004*/ 	.word	0xffffffff
	.align		4
        /*0008*/ 	.word	index@(_Z9VectorAddPiS_S_i)
	.align		4
        /*000c*/ 	.word	index@(vprintf)
	.align		4
        /*0010*/ 	.word	0x00000000
	.align		4
        /*0014*/ 	.word	0xfffffffe
	.align		4
        /*0018*/ 	.word	0x00000000
	.align		4
        /*001c*/ 	.word	0xfffffffd
	.align		4
        /*0020*/ 	.word	0x00000000
	.align		4
        /*0024*/ 	.word	0xfffffffc


//--------------------- .nv.constant4             --------------------------
	.section	.nv.constant4,"a",@progbits
	.align	8
	.align		8
.nv.constant4:
        /*0000*/ 	.dword	vprintf
	.align		8
        /*0008*/ 	.dword	$str
	.align		8
        /*0010*/ 	.dword	$str$1


//--------------------- .text._Z9VectorAddPiS_S_i --------------------------
	.section	.text._Z9VectorAddPiS_S_i,"ax",@progbits
	.align	128
        .global         _Z9VectorAddPiS_S_i
        .type           _Z9VectorAddPiS_S_i,@function
        .size           _Z9VectorAddPiS_S_i,(.L_x_3 - _Z9VectorAddPiS_S_i)
        .other          _Z9VectorAddPiS_S_i,@"STO_CUDA_ENTRY STV_DEFAULT"
_Z9VectorAddPiS_S_i:
.text._Z9VectorAddPiS_S_i:
[----:B------:R-:W0:Y:S01]  /*0000*/  LDC R1, c[0x0][0x37c] ;  /* 0x0000df00ff017b82 */ /* 0x000e220000000800 */
[----:B------:R-:W1:Y:S07]  /*0010*/  LDCU UR5, c[0x0][0x2fc] ;  /* 0x00005f80ff0577ac */ /* 0x000e6e0008000800 */
[----:B------:R-:W2:Y:S01]  /*0020*/  LDC R0, c[0x0][0x360] ;  /* 0x0000d800ff007b82 */ /* 0x000ea20000000800 */
[----:B0-----:R-:W-:Y:S01]  /*0030*/  VIADD R1, R1, 0xfffffff8 ;  /* 0xfffffff801017836 */ /* 0x001fe20000000000 */
[----:B------:R-:W-:Y:S01]  /*0040*/  MOV R2, 0x0 ;  /* 0x0000000000027802 */ /* 0x000fe20000000f00 */
[----:B------:R-:W0:Y:S01]  /*0050*/  LDCU UR4, c[0x0][0x2f8] ;  /* 0x00005f00ff0477ac */ /* 0x000e220008000800 */
[----:B------:R-:W3:Y:S04]  /*0060*/  LDCU.64 UR6, c[0x4][0x8] ;  /* 0x01000100ff0677ac */ /* 0x000ee80008000a00 */
[----:B------:R4:W4:Y:S01]  /*0070*/  LDC.64 R8, c[0x4][R2] ;  /* 0x0100000002087b82 */ /* 0x0009220000000a00 */
[----:B0-----:R-:W-:Y:S01]  /*0080*/  IADD3 R16, P0, PT, R1, UR4, RZ ;  /* 0x0000000401107c10 */ /* 0x001fe2000ff1e0ff */
[----:B--2---:R0:W-:Y:S03]  /*0090*/  STL [R1], R0 ;  /* 0x0000000001007387 */ /* 0x0041e60000100800 */
[----:B-1----:R-:W-:Y:S01]  /*00a0*/  IADD3.X R17, PT, PT, RZ, UR5, RZ, P0, !PT ;  /* 0x00000005ff117c10 */ /* 0x002fe200087fe4ff */
[----:B---3--:R-:W-:Y:S01]  /*00b0*/  IMAD.U32 R4, RZ, RZ, UR6 ;  /* 0x00000006ff047e24 */ /* 0x008fe2000f8e00ff */
[----:B------:R-:W-:Y:S01]  /*00c0*/  MOV R5, UR7 ;  /* 0x0000000700057c02 */ /* 0x000fe20008000f00 */
[----:B------:R-:W-:Y:S01]  /*00d0*/  IMAD.MOV.U32 R6, RZ, RZ, R16 ;  /* 0x000000ffff067224 */ /* 0x000fe200078e0010 */
[----:B------:R-:W-:-:S07]  /*00e0*/  MOV R7, R17 ;  /* 0x0000001100077202 */ /* 0x000fce0000000f00 */
[----:B------:R-:W-:-:S07]  /*00f0*/  LEPC R20, `(.L_x_0) ;  /* 0x000000001014794e */ /* 0x000fce0000000000 */
[----:B0---4-:R-:W-:Y:S05]  /*0100*/  CALL.ABS.NOINC R8 ;  /* 0x0000000008007343 */ /* 0x011fea0003c00000 */
.L_x_0:
[----:B------:R-:W0:Y:S01]  /*0110*/  LDC R0, c[0x0][0x370] ;  /* 0x0000dc00ff007b82 */ /* 0x000e220000000800 */
[----:B------:R-:W1:Y:S01]  /*0120*/  S2R R18, SR_TID.X ;  /* 0x0000000000127919 */ /* 0x000e620000002100 */
[----:B------:R-:W2:Y:S01]  /*0130*/  LDCU.64 UR4, c[0x4][0x10] ;  /* 0x01000200ff0477ac */ /* 0x000ea20008000a00 */
[----:B------:R-:W-:Y:S01]  /*0140*/  IMAD.MOV.U32 R6, RZ, RZ, R16 ;  /* 0x000000ffff067224 */ /* 0x000fe200078e0010 */
[----:B------:R-:W-:-:S04]  /*0150*/  MOV R7, R17 ;  /* 0x0000001100077202 */ /* 0x000fc80000000f00 */
[----:B------:R-:W3:Y:S01]  /*0160*/  LDC.64 R2, c[0x4][R2] ;  /* 0x0100000002027b82 */ /* 0x000ee20000000a00 */
[----:B--2---:R-:W-:Y:S01]  /*0170*/  IMAD.U32 R4, RZ, RZ, UR4 ;  /* 0x00000004ff047e24 */ /* 0x004fe2000f8e00ff */
[----:B------:R-:W-:Y:S01]  /*0180*/  MOV R5, UR5 ;  /* 0x0000000500057c02 */ /* 0x000fe20008000f00 */
[----:B01----:R0:W-:Y:S06]  /*0190*/  STL [R1], R0 ;  /* 0x0000000001007387 */ /* 0x0031ec0000100800 */
[----:B------:R-:W-:-:S07]  /*01a0*/  LEPC R20, `(.L_x_1) ;  /* 0x000000001014794e */ /* 0x000fce0000000000 */
[----:B0--3--:R-:W-:Y:S05]  /*01b0*/  CALL.ABS.NOINC R2 ;  /* 0x0000000002007343 */ /* 0x009fea0003c00000 */
.L_x_1:
[----:B------:R-:W0:Y:S02]  /*01c0*/  LDCU UR4, c[0x0][0x398] ;  /* 0x00007300ff0477ac */ /* 0x000e240008000800 */
[----:B0-----:R-:W-:-:S13]  /*01d0*/  ISETP.GE.AND P0, PT, R18, UR4, PT ;  /* 0x0000000412007c0c */ /* 0x001fda000bf06270 */
[----:B------:R-:W-:Y:S05]  /*01e0*/  @P0 EXIT ;  /* 0x000000000000094d */ /* 0x000fea0003800000 */
[----:B------:R-:W0:Y:S01]  /*01f0*/  LDC.64 R2, c[0x0][0x380] ;  /* 0x0000e000ff027b82 */ /* 0x000e220000000a00 */
[----:B------:R-:W1:Y:S07]  /*0200*/  LDCU.64 UR4, c[0x0][0x358] ;  /* 0x00006b00ff0477ac */ /* 0x000e6e0008000a00 */
[----:B------:R-:W2:Y:S08]  /*0210*/  LDC.64 R4, c[0x0][0x388] ;  /* 0x0000e200ff047b82 */ /* 0x000eb00000000a00 */
[----:B------:R-:W3:Y:S01]  /*0220*/  LDC.64 R6, c[0x0][0x390] ;  /* 0x0000e400ff067b82 */ /* 0x000ee20000000a00 */
[----:B0-----:R-:W-:-:S06]  /*0230*/  IMAD.WIDE.U32 R2, R18, 0x4, R2 ;  /* 0x0000000412027825 */ /* 0x001fcc00078e0002 */
[----:B-1----:R-:W4:Y:S01]  /*0240*/  LDG.E R2, desc[UR4][R2.64] ;  /* 0x0000000402027981 */ /* 0x002f22000c1e1900 */
[----:B--2---:R-:W-:-:S06]  /*0250*/  IMAD.WIDE.U32 R4, R18, 0x4, R4 ;  /* 0x0000000412047825 */ /* 0x004fcc00078e0004 */
[----:B------:R-:W4:Y:S01]  /*0260*/  LDG.E R5, desc[UR4][R4.64] ;  /* 0x0000000404057981 */ /* 0x000f22000c1e1900 */
[----:B---3--:R-:W-:-:S04]  /*0270*/  IMAD.WIDE.U32 R18, R18, 0x4, R6 ;  /* 0x0000000412127825 */ /* 0x008fc800078e0006 */
[----:B----4-:R-:W-:-:S05]  /*0280*/  IMAD.IADD R7, R2, 0x1, R5 ;  /* 0x0000000102077824 */ /* 0x010fca00078e0205 */
[----:B------:R-:W-:Y:S01]  /*0290*/  STG.E desc[UR4][R18.64], R7 ;  /* 0x0000000712007986 */ /* 0x000fe2000c101904 */
[----:B------:R-:W-:Y:S05]  /*02a0*/  EXIT ;  /* 0x000000000000794d */ /* 0x000fea0003800000 */
.L_x_2:
[----:B------:R-:W-:-:S00]  /*02b0*/  BRA `(.L_x_2) ;  /* 0xfffffffc00fc7947 */ /* 0x000fc0000383ffff */
[----:B------:R-:W-:-:S00]  /*02c0*/  NOP ;  /* 0x0000000000007918 */ /* 0x000fc00000000000 */
        /* <DEDUP_REMOVED lines=11> */
.L_x_3:


//--------------------- .nv.global.init           --------------------------
	.section	.nv.global.init,"aw",@progbits
.nv.global.init:
	.type		$str$1,@object
	.size		$str$1,($str - $str$1)
$str$1:
        /*0000*/ 	.byte	0x67, 0x72, 0x69, 0x64, 0x44, 0x69, 0x6d, 0x2e, 0x78, 0x20, 0x3d, 0x20, 0x25, 0x64, 0x0a, 0x00
	.type		$str,@object
	.size		$str,(.L_0 - $str)
$str:
        /*0010*/ 	.byte	0x62, 0x6c, 0x6f, 0x63, 0x6b, 0x44, 0x69, 0x6d, 0x2e, 0x78, 0x20, 0x3d, 0x20, 0x25, 0x64, 0x0a
        /*0020*/ 	.byte	0x00
.L_0:


//--------------------- .nv.shared.reserved.0     --------------------------
	.section	.nv.shared.reserved.0,"aw",@nobits
	.weak		__nv_reservedSMEM_offset_0_alias
	.size		__nv_reservedSMEM_offset_0_alias, 0, 64
	.other		__nv_reservedSMEM_offset_0_alias,@"STO_CUDA_RESERVED_SHARED STV_DEFAULT"
__nv_reservedSMEM_offset_0_alias:
	.zero		0
	.zero		64


//--------------------- .nv.constant0._Z9VectorAddPiS_S_i --------------------------
	.section	.nv.constant0._Z9VectorAddPiS_S_i,"a",@progbits
	.sectionflags	@""
	.align	4
.nv.constant0._Z9VectorAddPiS_S_i:
	.zero		924


//--------------------- SYMBOLS --------------------------

	.type		.nv.reservedSmem.offset0,@object
	.size		.nv.reservedSmem.offset0,0x4
	.type		vprintf,@function
